	.headerflags	@"EF_CUDA_TEXMODE_UNIFIED EF_CUDA_64BIT_ADDRESS EF_CUDA_ACCELERATORS EF_CUDA_SM90 EF_CUDA_VIRTUAL_SM(EF_CUDA_SM90)"
	.elftype	@"ET_EXEC"


//--------------------- .nv.info                  --------------------------
	.section	.nv.info,"",@"SHT_CUDA_INFO"
	.align	4


	//----- nvinfo : EIATTR_REGCOUNT
	.align		4
        /*0000*/ 	.byte	0x04, 0x2f
        /*0002*/ 	.short	(.L_3 - .L_2)
	.align		4
.L_2:
        /*0004*/ 	.word	index@(triton_poi_fused__native_batch_norm_legit_no_training_convolution_relu_42)
        /*0008*/ 	.word	0x00000017


	//----- nvinfo : EIATTR_MIN_STACK_SIZE
	.align		4
.L_3:
        /*000c*/ 	.byte	0x04, 0x12
        /*000e*/ 	.short	(.L_5 - .L_4)
	.align		4
.L_4:
        /*0010*/ 	.word	index@(triton_poi_fused__native_batch_norm_legit_no_training_convolution_relu_42)
        /*0014*/ 	.word	0x00000000


	//----- nvinfo : EIATTR_FRAME_SIZE
	.align		4
.L_5:
        /*0018*/ 	.byte	0x04, 0x11
        /*001a*/ 	.short	(.L_7 - .L_6)
	.align		4
.L_6:
        /*001c*/ 	.word	index@(triton_poi_fused__native_batch_norm_legit_no_training_convolution_relu_42)
        /*0020*/ 	.word	0x00000000


	//----- nvinfo : EIATTR_MIN_STACK_SIZE
	.align		4
.L_7:
        /*0024*/ 	.byte	0x04, 0x12
        /*0026*/ 	.short	(.L_9 - .L_8)
	.align		4
.L_8:
        /*0028*/ 	.word	index@(triton_poi_fused__native_batch_norm_legit_no_training_convolution_relu_42)
        /*002c*/ 	.word	0x00000000
.L_9:


//--------------------- .nv.info.triton_poi_fused__native_batch_norm_legit_no_training_convolution_relu_42 --------------------------
	.section	.nv.info.triton_poi_fused__native_batch_norm_legit_no_training_convolution_relu_42,"",@"SHT_CUDA_INFO"
	.sectionflags	@""
	.align	4


	//----- nvinfo : EIATTR_CUDA_API_VERSION
	.align		4
        /*0000*/ 	.byte	0x04, 0x37
        /*0002*/ 	.short	(.L_11 - .L_10)
.L_10:
        /*0004*/ 	.word	0x0000007c


	//----- nvinfo : EIATTR_KPARAM_INFO
	.align		4
.L_11:
        /*0008*/ 	.byte	0x04, 0x17
        /*000a*/ 	.short	(.L_13 - .L_12)
.L_12:
        /*000c*/ 	.word	0x00000000
        /*0010*/ 	.short	0x0007
        /*0012*/ 	.short	0x0038
        /*0014*/ 	.byte	0x00, 0xf0, 0x11, 0x00


	//----- nvinfo : EIATTR_KPARAM_INFO
	.align		4
.L_13:
        /*0018*/ 	.byte	0x04, 0x17
        /*001a*/ 	.short	(.L_15 - .L_14)
.L_14:
        /*001c*/ 	.word	0x00000000
        /*0020*/ 	.short	0x0006
        /*0022*/ 	.short	0x0030
        /*0024*/ 	.byte	0x00, 0xf4, 0x21, 0x00


	//----- nvinfo : EIATTR_KPARAM_INFO
	.align		4
.L_15:
        /*0028*/ 	.byte	0x04, 0x17
        /*002a*/ 	.short	(.L_17 - .L_16)
.L_16:
        /*002c*/ 	.word	0x00000000
        /*0030*/ 	.short	0x0005
        /*0032*/ 	.short	0x0028
        /*0034*/ 	.byte	0x00, 0xf4, 0x21, 0x00


	//----- nvinfo : EIATTR_KPARAM_INFO
	.align		4
.L_17:
        /*0038*/ 	.byte	0x04, 0x17
        /*003a*/ 	.short	(.L_19 - .L_18)
.L_18:
        /*003c*/ 	.word	0x00000000
        /*0040*/ 	.short	0x0004
        /*0042*/ 	.short	0x0020
        /*0044*/ 	.byte	0x00, 0xf4, 0x21, 0x00


	//----- nvinfo : EIATTR_KPARAM_INFO
	.align		4
.L_19:
        /*0048*/ 	.byte	0x04, 0x17
        /*004a*/ 	.short	(.L_21 - .L_20)
.L_20:
        /*004c*/ 	.word	0x00000000
        /*0050*/ 	.short	0x0003
        /*0052*/ 	.short	0x0018
        /*0054*/ 	.byte	0x00, 0xf4, 0x21, 0x00


	//----- nvinfo : EIATTR_KPARAM_INFO
	.align		4
.L_21:
        /*0058*/ 	.byte	0x04, 0x17
        /*005a*/ 	.short	(.L_23 - .L_22)
.L_22:
        /*005c*/ 	.word	0x00000000
        /*0060*/ 	.short	0x0002
        /*0062*/ 	.short	0x0010
        /*0064*/ 	.byte	0x00, 0xf4, 0x21, 0x00


	//----- nvinfo : EIATTR_KPARAM_INFO
	.align		4
.L_23:
        /*0068*/ 	.byte	0x04, 0x17
        /*006a*/ 	.short	(.L_25 - .L_24)
.L_24:
        /*006c*/ 	.word	0x00000000
        /*0070*/ 	.short	0x0001
        /*0072*/ 	.short	0x0008
        /*0074*/ 	.byte	0x00, 0xf4, 0x21, 0x00


	//----- nvinfo : EIATTR_KPARAM_INFO
	.align		4
.L_25:
        /*0078*/ 	.byte	0x04, 0x17
        /*007a*/ 	.short	(.L_27 - .L_26)
.L_26:
        /*007c*/ 	.word	0x00000000
        /*0080*/ 	.short	0x0000
        /*0082*/ 	.short	0x0000
        /*0084*/ 	.byte	0x00, 0xf4, 0x21, 0x00


	//----- nvinfo : EIATTR_SPARSE_MMA_MASK
	.align		4
.L_27:
        /*0088*/ 	.byte	0x03, 0x50
        /*008a*/ 	.short	0x0000


	//----- nvinfo : EIATTR_MAXREG_COUNT
	.align		4
        /*008c*/ 	.byte	0x03, 0x1b
        /*008e*/ 	.short	0x00ff


	//----- nvinfo : EIATTR_EXIT_INSTR_OFFSETS
	.align		4
        /*0090*/ 	.byte	0x04, 0x1c
        /*0092*/ 	.short	(.L_29 - .L_28)


	//   ....[0]....
.L_28:
        /*0094*/ 	.word	0x00000340


	//   ....[1]....
        /*0098*/ 	.word	0x00000360


	//----- nvinfo : EIATTR_REQNTID
	.align		4
.L_29:
        /*009c*/ 	.byte	0x04, 0x10
        /*009e*/ 	.short	(.L_31 - .L_30)
.L_30:
        /*00a0*/ 	.word	0x00000080
        /*00a4*/ 	.word	0x00000001
        /*00a8*/ 	.word	0x00000001


	//----- nvinfo : EIATTR_CBANK_PARAM_SIZE
	.align		4
.L_31:
        /*00ac*/ 	.byte	0x03, 0x19
        /*00ae*/ 	.short	0x003c


	//----- nvinfo : EIATTR_PARAM_CBANK
	.align		4
        /*00b0*/ 	.byte	0x04, 0x0a
        /*00b2*/ 	.short	(.L_33 - .L_32)
	.align		4
.L_32:
        /*00b4*/ 	.word	index@(.nv.constant0.triton_poi_fused__native_batch_norm_legit_no_training_convolution_relu_42)
        /*00b8*/ 	.short	0x0210
        /*00ba*/ 	.short	0x003c


	//----- nvinfo : EIATTR_SW_WAR
	.align		4
.L_33:
        /*00bc*/ 	.byte	0x04, 0x36
        /*00be*/ 	.short	(.L_35 - .L_34)
.L_34:
        /*00c0*/ 	.word	0x00000008
.L_35:


//--------------------- .nv.callgraph             --------------------------
	.section	.nv.callgraph,"",@"SHT_CUDA_CALLGRAPH"
	.align	4
	.sectionentsize	8
	.align		4
        /*0000*/ 	.word	0x00000000
	.align		4
        /*0004*/ 	.word	0xffffffff
	.align		4
        /*0008*/ 	.word	0x00000000
	.align		4
        /*000c*/ 	.word	0xfffffffe
	.align		4
        /*0010*/ 	.word	0x00000000
	.align		4
        /*0014*/ 	.word	0xfffffffd
	.align		4
        /*0018*/ 	.word	0x00000000
	.align		4
        /*001c*/ 	.word	0xfffffffc


//--------------------- .nv.constant4             --------------------------
	.section	.nv.constant4,"a",@progbits
	.align	8
	.align		8
.nv.constant4:
        /*0000*/ 	.dword	_$_str
	.align		8
        /*0008*/ 	.dword	_$_str_$_2


//--------------------- .text.triton_poi_fused__native_batch_norm_legit_no_training_convolution_relu_42 --------------------------
	.section	.text.triton_poi_fused__native_batch_norm_legit_no_training_convolution_relu_42,"ax",@progbits
	.align	128
        .global         triton_poi_fused__native_batch_norm_legit_no_training_convolution_relu_42
        .type           triton_poi_fused__native_batch_norm_legit_no_training_convolution_relu_42,@function
        .size           triton_poi_fused__native_batch_norm_legit_no_training_convolution_relu_42,(.L_x_1 - triton_poi_fused__native_batch_norm_legit_no_training_convolution_relu_42)
        .other          triton_poi_fused__native_batch_norm_legit_no_training_convolution_relu_42,@"STO_CUDA_ENTRY STV_DEFAULT"
triton_poi_fused__native_batch_norm_legit_no_training_convolution_relu_42:
.text.triton_poi_fused__native_batch_norm_legit_no_training_convolution_relu_42:
[----:B------:R-:W0:Y:S01]  /*0000*/  LDC R1, c[0x0][0x28] ;  /* 0x00000a00ff017b82 */ /* 0x000e220000000800 */
[----:B------:R-:W1:Y:S07]  /*0010*/  S2R R0, SR_TID.X ;  /* 0x0000000000007919 */ /* 0x000e6e0000002100 */
[----:B------:R-:W2:Y:S01]  /*0020*/  LDC.64 R12, c[0x0][0x228] ;  /* 0x00008a00ff0c7b82 */ /* 0x000ea20000000a00 */
[----:B------:R-:W-:Y:S01]  /*0030*/  CS2R R4, SRZ ;  /* 0x0000000000047805 */ /* 0x000fe2000001ff00 */
[----:B------:R-:W-:Y:S01]  /*0040*/  ULDC.64 UR4, c[0x0][0x208] ;  /* 0x0000820000047ab9 */ /* 0x000fe20000000a00 */
[----:B------:R-:W3:Y:S05]  /*0050*/  S2R R3, SR_CTAID.X ;  /* 0x0000000000037919 */ /* 0x000eea0000002500 */
[----:B------:R-:W4:Y:S08]  /*0060*/  LDC.64 R10, c[0x0][0x218] ;  /* 0x00008600ff0a7b82 */ /* 0x000f300000000a00 */
[----:B------:R-:W5:Y:S08]  /*0070*/  LDC.64 R14, c[0x0][0x220] ;  /* 0x00008800ff0e7b82 */ /* 0x000f700000000a00 */
[----:B------:R-:W5:Y:S01]  /*0080*/  LDC.64 R16, c[0x0][0x230] ;  /* 0x00008c00ff107b82 */ /* 0x000f620000000a00 */
[----:B-1----:R-:W-:-:S07]  /*0090*/  LOP3.LUT R0, R0, 0x7f, RZ, 0xc0, !PT ;  /* 0x0000007f00007812 */ /* 0x002fce00078ec0ff */
[----:B------:R-:W1:Y:S01]  /*00a0*/  LDC.64 R6, c[0x0][0x238] ;  /* 0x00008e00ff067b82 */ /* 0x000e620000000a00 */
[----:B---3--:R-:W-:-:S04]  /*00b0*/  LEA R0, R3, R0, 0x7 ;  /* 0x0000000003007211 */ /* 0x008fc800078e38ff */
[C---:B------:R-:W-:Y:S01]  /*00c0*/  ISETP.GE.AND P0, PT, R0.reuse, 0x1800, PT ;  /* 0x000018000000780c */ /* 0x040fe20003f06270 */
[----:B------:R-:W-:-:S05]  /*00d0*/  IMAD.HI R2, R0, 0x2aaaaaab, RZ ;  /* 0x2aaaaaab00027827 */ /* 0x000fca00078e02ff */
[----:B------:R-:W-:-:S04]  /*00e0*/  SHF.R.U32.HI R3, RZ, 0x1f, R2 ;  /* 0x0000001fff037819 */ /* 0x000fc80000011602 */
[----:B------:R-:W-:-:S05]  /*00f0*/  LEA.HI R3, R2, R3, RZ, 0x1c ;  /* 0x0000000302037211 */ /* 0x000fca00078fe0ff */
[----:B------:R-:W-:Y:S02]  /*0100*/  IMAD R19, R3, -0x60, R0 ;  /* 0xffffffa003137824 */ /* 0x000fe400078e0200 */
[----:B------:R-:W3:Y:S02]  /*0110*/  LDC.64 R2, c[0x0][0x210] ;  /* 0x00008400ff027b82 */ /* 0x000ee40000000a00 */
[----:B--2---:R-:W-:-:S05]  /*0120*/  IMAD.WIDE R12, R19, 0x4, R12 ;  /* 0x00000004130c7825 */ /* 0x004fca00078e020c */
[----:B------:R5:W2:Y:S01]  /*0130*/  @!P0 LDG.E.EL R4, desc[UR4][R12.64] ;  /* 0x000000040c048981 */ /* 0x000aa2000c2e1900 */
[----:B------:R-:W-:Y:S01]  /*0140*/  CS2R R8, SRZ ;  /* 0x0000000000087805 */ /* 0x000fe2000001ff00 */
[----:B----4-:R-:W-:-:S05]  /*0150*/  IMAD.WIDE R10, R19, 0x4, R10 ;  /* 0x00000004130a7825 */ /* 0x010fca00078e020a */
[----:B------:R4:W2:Y:S01]  /*0160*/  @!P0 LDG.E.EL R8, desc[UR4][R10.64] ;  /* 0x000000040a088981 */ /* 0x0008a2000c2e1900 */
[----:B-----5:R-:W-:-:S04]  /*0170*/  IMAD.WIDE R12, R19, 0x4, R14 ;  /* 0x00000004130c7825 */ /* 0x020fc800078e020e */
[----:B---3--:R-:W-:Y:S01]  /*0180*/  IMAD.WIDE R2, R0, 0x4, R2 ;  /* 0x0000000400027825 */ /* 0x008fe200078e0202 */
[----:B------:R-:W3:Y:S04]  /*0190*/  @!P0 LDG.E.EL R9, desc[UR4][R12.64] ;  /* 0x000000040c098981 */ /* 0x000ee8000c2e1900 */
[----:B------:R-:W5:Y:S01]  /*01a0*/  @!P0 LDG.E R5, desc[UR4][R2.64] ;  /* 0x0000000402058981 */ /* 0x000f62000c1e1900 */
[----:B0-----:R-:W-:-:S04]  /*01b0*/  IMAD.WIDE R14, R19, 0x4, R16 ;  /* 0x00000004130e7825 */ /* 0x001fc800078e0210 */
[----:B-1----:R-:W-:Y:S01]  /*01c0*/  IMAD.WIDE R16, R19, 0x4, R6 ;  /* 0x0000000413107825 */ /* 0x002fe200078e0206 */
[----:B------:R-:W-:Y:S01]  /*01d0*/  CS2R R18, SRZ ;  /* 0x0000000000127805 */ /* 0x000fe2000001ff00 */
[----:B----4-:R-:W-:Y:S01]  /*01e0*/  HFMA2.MMA R11, -RZ, RZ, 1.625, 0 ;  /* 0x3e800000ff0b7435 */ /* 0x010fe200000001ff */
[----:B------:R-:W0:Y:S04]  /*01f0*/  LDC.64 R6, c[0x0][0x240] ;  /* 0x00009000ff067b82 */ /* 0x000e280000000a00 */
[----:B------:R-:W4:Y:S04]  /*0200*/  @!P0 LDG.E.EL R18, desc[UR4][R14.64] ;  /* 0x000000040e128981 */ /* 0x000f28000c2e1900 */
[----:B------:R-:W4:Y:S01]  /*0210*/  @!P0 LDG.E.EL R19, desc[UR4][R16.64] ;  /* 0x0000000410138981 */ /* 0x000f22000c2e1900 */
[----:B0-----:R-:W-:-:S04]  /*0220*/  IMAD.WIDE R6, R0, 0x4, R6 ;  /* 0x0000000400067825 */ /* 0x001fc800078e0206 */
[----:B--2---:R-:W-:-:S04]  /*0230*/  FADD R4, R4, 9.9999997473787516356e-06 ;  /* 0x3727c5ac04047421 */ /* 0x004fc80000000000 */
[----:B------:R-:W0:Y:S02]  /*0240*/  MUFU.SQRT R20, R4 ;  /* 0x0000000400147308 */ /* 0x000e240000002000 */
[C---:B0-----:R-:W-:Y:S02]  /*0250*/  FSETP.GT.AND P1, PT, R20.reuse, 8.50705917302346158658e+37, PT ;  /* 0x7e8000001400780b */ /* 0x041fe40003f24000 */
[----:B------:R-:W-:-:S11]  /*0260*/  FSETP.GEU.AND P2, PT, R20, 1.175494350822287508e-38, PT ;  /* 0x008000001400780b */ /* 0x000fd60003f4e000 */
[----:B------:R-:W-:-:S04]  /*0270*/  @P1 FMUL R20, R20, 0.25 ;  /* 0x3e80000014141820 */ /* 0x000fc80000400000 */
[----:B------:R-:W-:-:S06]  /*0280*/  @!P2 FMUL R20, R20, 16777216 ;  /* 0x4b8000001414a820 */ /* 0x000fcc0000400000 */
[----:B------:R-:W0:Y:S01]  /*0290*/  MUFU.RCP R20, R20 ;  /* 0x0000001400147308 */ /* 0x000e220000001000 */
[----:B------:R-:W-:Y:S01]  /*02a0*/  FSEL R11, R11, 1, P1 ;  /* 0x3f8000000b0b7808 */ /* 0x000fe20000800000 */
[----:B-----5:R-:W-:-:S04]  /*02b0*/  FADD R5, R8, R5 ;  /* 0x0000000508057221 */ /* 0x020fc80000000000 */
[----:B------:R-:W-:Y:S01]  /*02c0*/  @!P2 FMUL R11, R11, 16777216 ;  /* 0x4b8000000b0ba820 */ /* 0x000fe20000400000 */
[----:B---3--:R-:W-:-:S03]  /*02d0*/  FADD R9, R5, -R9 ;  /* 0x8000000905097221 */ /* 0x008fc60000000000 */
[----:B0-----:R-:W-:-:S04]  /*02e0*/  FMUL R4, R20, R11 ;  /* 0x0000000b14047220 */ /* 0x001fc80000400000 */
[----:B------:R-:W-:-:S04]  /*02f0*/  FMUL R4, R9, R4 ;  /* 0x0000000409047220 */ /* 0x000fc80000400000 */
[----:B----4-:R-:W-:Y:S01]  /*0300*/  FFMA R4, R4, R18, R19 ;  /* 0x0000001204047223 */ /* 0x010fe20000000013 */
[----:B------:R0:W-:Y:S04]  /*0310*/  @!P0 STG.E desc[UR4][R2.64], R5 ;  /* 0x0000000502008986 */ /* 0x0001e8000c101904 */
[----:B------:R-:W-:-:S04]  /*0320*/  FSETP.GEU.AND P1, PT, R4, RZ, PT ;  /* 0x000000ff0400720b */ /* 0x000fc80003f2e000 */
[----:B------:R-:W-:Y:S01]  /*0330*/  FSEL R9, R4, RZ, P1 ;  /* 0x000000ff04097208 */ /* 0x000fe20000800000 */
[----:B0-----:R-:W-:Y:S08]  /*0340*/  @P0 EXIT ;  /* 0x000000000000094d */ /* 0x001ff00003800000 */
[----:B------:R-:W-:Y:S01]  /*0350*/  STG.E desc[UR4][R6.64], R9 ;  /* 0x0000000906007986 */ /* 0x000fe2000c101904 */
[----:B------:R-:W-:Y:S05]  /*0360*/  EXIT ;  /* 0x000000000000794d */ /* 0x000fea0003800000 */
.L_x_0:
[----:B------:R-:W-:-:S00]  /*0370*/  BRA `(.L_x_0) ;  /* 0xfffffffc00fc7947 */ /* 0x000fc0000383ffff */
[----:B------:R-:W-:-:S00]  /*0380*/  NOP ;  /* 0x0000000000007918 */ /* 0x000fc00000000000 */
[----:B------:R-:W-:-:S00]  /*0390*/  NOP ;  /* 0x0000000000007918 */ /* 0x000fc00000000000 */
[----:B------:R-:W-:-:S00]  /*03a0*/  NOP ;  /* 0x0000000000007918 */ /* 0x000fc00000000000 */
[----:B------:R-:W-:-:S00]  /*03b0*/  NOP ;  /* 0x0000000000007918 */ /* 0x000fc00000000000 */
[----:B------:R-:W-:-:S00]  /*03c0*/  NOP ;  /* 0x0000000000007918 */ /* 0x000fc00000000000 */
[----:B------:R-:W-:-:S00]  /*03d0*/  NOP ;  /* 0x0000000000007918 */ /* 0x000fc00000000000 */
[----:B------:R-:W-:-:S00]  /*03e0*/  NOP ;  /* 0x0000000000007918 */ /* 0x000fc00000000000 */
[----:B------:R-:W-:-:S00]  /*03f0*/  NOP ;  /* 0x0000000000007918 */ /* 0x000fc00000000000 */
.L_x_1:


//--------------------- .nv.global.init           --------------------------
	.section	.nv.global.init,"aw",@progbits
.nv.global.init:
	.type		_$_str,@object
	.size		_$_str,(_$_str_$_2 - _$_str)
_$_str:
        /*0000*/ 	.byte	0x5f, 0x5f, 0x43, 0x55, 0x44, 0x41, 0x5f, 0x46, 0x54, 0x5a, 0x00
	.type		_$_str_$_2,@object
	.size		_$_str_$_2,(.L_1 - _$_str_$_2)
_$_str_$_2:
        /*000b*/ 	.byte	0x5f, 0x5f, 0x43, 0x55, 0x44, 0x41, 0x5f, 0x50, 0x52, 0x45, 0x43, 0x5f, 0x53, 0x51, 0x52, 0x54
        /*001b*/ 	.byte	0x00
.L_1:


//--------------------- .nv.constant0.triton_poi_fused__native_batch_norm_legit_no_training_convolution_relu_42 --------------------------
	.section	.nv.constant0.triton_poi_fused__native_batch_norm_legit_no_training_convolution_relu_42,"a",@progbits
	.sectionflags	@""
	.align	4
.nv.constant0.triton_poi_fused__native_batch_norm_legit_no_training_convolution_relu_42:
	.zero		588
